	.headerflags	@"EF_CUDA_TEXMODE_UNIFIED EF_CUDA_64BIT_ADDRESS EF_CUDA_ACCELERATORS EF_CUDA_SM90 EF_CUDA_VIRTUAL_SM(EF_CUDA_SM90)"
	.elftype	@"ET_EXEC"


//--------------------- .nv.info                  --------------------------
	.section	.nv.info,"",@"SHT_CUDA_INFO"
	.align	4


	//----- nvinfo : EIATTR_REGCOUNT
	.align		4
        /*0000*/ 	.byte	0x04, 0x2f
        /*0002*/ 	.short	(.L_1 - .L_0)
	.align		4
.L_0:
        /*0004*/ 	.word	index@(triton_per_fused_hardswish_mean_39)
        /*0008*/ 	.word	0x0000001c


	//----- nvinfo : EIATTR_MIN_STACK_SIZE
	.align		4
.L_1:
        /*000c*/ 	.byte	0x04, 0x12
        /*000e*/ 	.short	(.L_3 - .L_2)
	.align		4
.L_2:
        /*0010*/ 	.word	index@(triton_per_fused_hardswish_mean_39)
        /*0014*/ 	.word	0x00000000


	//----- nvinfo : EIATTR_FRAME_SIZE
	.align		4
.L_3:
        /*0018*/ 	.byte	0x04, 0x11
        /*001a*/ 	.short	(.L_5 - .L_4)
	.align		4
.L_4:
        /*001c*/ 	.word	index@(triton_per_fused_hardswish_mean_39)
        /*0020*/ 	.word	0x00000000


	//----- nvinfo : EIATTR_MIN_STACK_SIZE
	.align		4
.L_5:
        /*0024*/ 	.byte	0x04, 0x12
        /*0026*/ 	.short	(.L_7 - .L_6)
	.align		4
.L_6:
        /*0028*/ 	.word	index@(triton_per_fused_hardswish_mean_39)
        /*002c*/ 	.word	0x00000000
.L_7:


//--------------------- .nv.info.triton_per_fused_hardswish_mean_39 --------------------------
	.section	.nv.info.triton_per_fused_hardswish_mean_39,"",@"SHT_CUDA_INFO"
	.sectionflags	@""
	.align	4


	//----- nvinfo : EIATTR_CUDA_API_VERSION
	.align		4
        /*0000*/ 	.byte	0x04, 0x37
        /*0002*/ 	.short	(.L_9 - .L_8)
.L_8:
        /*0004*/ 	.word	0x0000007c


	//----- nvinfo : EIATTR_KPARAM_INFO
	.align		4
.L_9:
        /*0008*/ 	.byte	0x04, 0x17
        /*000a*/ 	.short	(.L_11 - .L_10)
.L_10:
        /*000c*/ 	.word	0x00000000
        /*0010*/ 	.short	0x0003
        /*0012*/ 	.short	0x0014
        /*0014*/ 	.byte	0x00, 0xf0, 0x11, 0x00


	//----- nvinfo : EIATTR_KPARAM_INFO
	.align		4
.L_11:
        /*0018*/ 	.byte	0x04, 0x17
        /*001a*/ 	.short	(.L_13 - .L_12)
.L_12:
        /*001c*/ 	.word	0x00000000
        /*0020*/ 	.short	0x0002
        /*0022*/ 	.short	0x0010
        /*0024*/ 	.byte	0x00, 0xf0, 0x11, 0x00


	//----- nvinfo : EIATTR_KPARAM_INFO
	.align		4
.L_13:
        /*0028*/ 	.byte	0x04, 0x17
        /*002a*/ 	.short	(.L_15 - .L_14)
.L_14:
        /*002c*/ 	.word	0x00000000
        /*0030*/ 	.short	0x0001
        /*0032*/ 	.short	0x0008
        /*0034*/ 	.byte	0x00, 0xf4, 0x21, 0x00


	//----- nvinfo : EIATTR_KPARAM_INFO
	.align		4
.L_15:
        /*0038*/ 	.byte	0x04, 0x17
        /*003a*/ 	.short	(.L_17 - .L_16)
.L_16:
        /*003c*/ 	.word	0x00000000
        /*0040*/ 	.short	0x0000
        /*0042*/ 	.short	0x0000
        /*0044*/ 	.byte	0x00, 0xf4, 0x21, 0x00


	//----- nvinfo : EIATTR_SPARSE_MMA_MASK
	.align		4
.L_17:
        /*0048*/ 	.byte	0x03, 0x50
        /*004a*/ 	.short	0x0000


	//----- nvinfo : EIATTR_MAXREG_COUNT
	.align		4
        /*004c*/ 	.byte	0x03, 0x1b
        /*004e*/ 	.short	0x00ff


	//----- nvinfo : EIATTR_COOP_GROUP_MASK_REGIDS
	.align		4
        /*0050*/ 	.byte	0x04, 0x29
        /*0052*/ 	.short	(.L_19 - .L_18)


	//   ....[0]....
.L_18:
        /*0054*/ 	.word	0xffffffff


	//   ....[1]....
        /*0058*/ 	.word	0xffffffff


	//   ....[2]....
        /*005c*/ 	.word	0xffffffff


	//   ....[3]....
        /*0060*/ 	.word	0xffffffff


	//   ....[4]....
        /*0064*/ 	.word	0xffffffff


	//   ....[5]....
        /*0068*/ 	.word	0xffffffff


	//   ....[6]....
        /*006c*/ 	.word	0xffffffff


	//   ....[7]....
        /*0070*/ 	.word	0xffffffff


	//   ....[8]....
        /*0074*/ 	.word	0xffffffff


	//   ....[9]....
        /*0078*/ 	.word	0xffffffff


	//   ....[10]....
        /*007c*/ 	.word	0xffffffff


	//   ....[11]....
        /*0080*/ 	.word	0xffffffff


	//----- nvinfo : EIATTR_COOP_GROUP_INSTR_OFFSETS
	.align		4
.L_19:
        /*0084*/ 	.byte	0x04, 0x28
        /*0086*/ 	.short	(.L_21 - .L_20)


	//   ....[0]....
.L_20:
        /*0088*/ 	.word	0x00000770


	//   ....[1]....
        /*008c*/ 	.word	0x00000780


	//   ....[2]....
        /*0090*/ 	.word	0x00000790


	//   ....[3]....
        /*0094*/ 	.word	0x000007a0


	//   ....[4]....
        /*0098*/ 	.word	0x000007f0


	//   ....[5]....
        /*009c*/ 	.word	0x00000800


	//   ....[6]....
        /*00a0*/ 	.word	0x00000810


	//   ....[7]....
        /*00a4*/ 	.word	0x00000820


	//   ....[8]....
        /*00a8*/ 	.word	0x00000870


	//   ....[9]....
        /*00ac*/ 	.word	0x00000880


	//   ....[10]....
        /*00b0*/ 	.word	0x00000890


	//   ....[11]....
        /*00b4*/ 	.word	0x000008a0


	//----- nvinfo : EIATTR_EXIT_INSTR_OFFSETS
	.align		4
.L_21:
        /*00b8*/ 	.byte	0x04, 0x1c
        /*00ba*/ 	.short	(.L_23 - .L_22)


	//   ....[0]....
.L_22:
        /*00bc*/ 	.word	0x00000a80


	//   ....[1]....
        /*00c0*/ 	.word	0x00000ab0


	//----- nvinfo : EIATTR_REQNTID
	.align		4
.L_23:
        /*00c4*/ 	.byte	0x04, 0x10
        /*00c6*/ 	.short	(.L_25 - .L_24)
.L_24:
        /*00c8*/ 	.word	0x00000100
        /*00cc*/ 	.word	0x00000001
        /*00d0*/ 	.word	0x00000001


	//----- nvinfo : EIATTR_CBANK_PARAM_SIZE
	.align		4
.L_25:
        /*00d4*/ 	.byte	0x03, 0x19
        /*00d6*/ 	.short	0x0018


	//----- nvinfo : EIATTR_PARAM_CBANK
	.align		4
        /*00d8*/ 	.byte	0x04, 0x0a
        /*00da*/ 	.short	(.L_27 - .L_26)
	.align		4
.L_26:
        /*00dc*/ 	.word	index@(.nv.constant0.triton_per_fused_hardswish_mean_39)
        /*00e0*/ 	.short	0x0210
        /*00e2*/ 	.short	0x0018


	//----- nvinfo : EIATTR_SW_WAR
	.align		4
.L_27:
        /*00e4*/ 	.byte	0x04, 0x36
        /*00e6*/ 	.short	(.L_29 - .L_28)
.L_28:
        /*00e8*/ 	.word	0x00000008
.L_29:


//--------------------- .nv.callgraph             --------------------------
	.section	.nv.callgraph,"",@"SHT_CUDA_CALLGRAPH"
	.align	4
	.sectionentsize	8
	.align		4
        /*0000*/ 	.word	0x00000000
	.align		4
        /*0004*/ 	.word	0xffffffff
	.align		4
        /*0008*/ 	.word	0x00000000
	.align		4
        /*000c*/ 	.word	0xfffffffe
	.align		4
        /*0010*/ 	.word	0x00000000
	.align		4
        /*0014*/ 	.word	0xfffffffd
	.align		4
        /*0018*/ 	.word	0x00000000
	.align		4
        /*001c*/ 	.word	0xfffffffc


//--------------------- .text.triton_per_fused_hardswish_mean_39 --------------------------
	.section	.text.triton_per_fused_hardswish_mean_39,"ax",@progbits
	.sectionflags	@"SHF_BARRIERS=1"
	.align	128
        .global         triton_per_fused_hardswish_mean_39
        .type           triton_per_fused_hardswish_mean_39,@function
        .size           triton_per_fused_hardswish_mean_39,(.L_x_1 - triton_per_fused_hardswish_mean_39)
        .other          triton_per_fused_hardswish_mean_39,@"STO_CUDA_ENTRY STV_DEFAULT"
triton_per_fused_hardswish_mean_39:
.text.triton_per_fused_hardswish_mean_39:
[----:B------:R-:W0:Y:S02]  /*0000*/  LDC R1, c[0x0][0x28] ;  /* 0x00000a00ff017b82 */ /* 0x000e240000000800 */
[----:B------:R-:W1:Y:S01]  /*0010*/  S2R R0, SR_CTAID.X ;  /* 0x0000000000007919 */ /* 0x000e620000002500 */
[----:B------:R-:W2:Y:S01]  /*0020*/  LDC.64 R4, c[0x0][0x218] ;  /* 0x00008600ff047b82 */ /* 0x000ea20000000a00 */
[----:B------:R-:W-:Y:S01]  /*0030*/  CS2R R10, SRZ ;  /* 0x00000000000a7805 */ /* 0x000fe2000001ff00 */
[----:B------:R-:W-:Y:S01]  /*0040*/  ULDC.64 UR6, c[0x0][0x208] ;  /* 0x0000820000067ab9 */ /* 0x000fe20000000a00 */
[----:B------:R-:W3:Y:S01]  /*0050*/  S2R R3, SR_TID.X ;  /* 0x0000000000037919 */ /* 0x000ee20000002100 */
[----:B-1----:R-:W-:Y:S02]  /*0060*/  IMAD.SHL.U32 R0, R0, 0x80, RZ ;  /* 0x0000008000007824 */ /* 0x002fe400078e00ff */
[----:B---3--:R-:W-:Y:S01]  /*0070*/  IMAD.SHL.U32 R13, R3, 0x4, RZ ;  /* 0x00000004030d7824 */ /* 0x008fe200078e00ff */
[----:B------:R-:W-:-:S04]  /*0080*/  SHF.R.U32.HI R8, RZ, 0x5, R3 ;  /* 0x00000005ff087819 */ /* 0x000fc80000011603 */
[----:B------:R-:W-:-:S04]  /*0090*/  LOP3.LUT R6, R0, 0x7c, R13, 0xf8, !PT ;  /* 0x0000007c00067812 */ /* 0x000fc800078ef80d */
[C---:B------:R-:W-:Y:S01]  /*00a0*/  ISETP.GE.AND P0, PT, R6.reuse, 0x240, PT ;  /* 0x000002400600780c */ /* 0x040fe20003f06270 */
[----:B------:R-:W-:-:S05]  /*00b0*/  IMAD.HI R2, R6, 0x38e38e39, RZ ;  /* 0x38e38e3906027827 */ /* 0x000fca00078e02ff */
[----:B------:R-:W-:-:S04]  /*00c0*/  SHF.R.U32.HI R7, RZ, 0x1f, R2 ;  /* 0x0000001fff077819 */ /* 0x000fc80000011602 */
[----:B------:R-:W-:Y:S02]  /*00d0*/  LEA.HI.SX32 R7, R2, R7, 0x1b ;  /* 0x0000000702077211 */ /* 0x000fe400078fdaff */
[----:B------:R-:W-:-:S03]  /*00e0*/  SGXT.U32 R2, R8, 0x3 ;  /* 0x000000030802781a */ /* 0x000fc60000000000 */
[----:B------:R-:W-:-:S04]  /*00f0*/  IMAD R9, R7, -0x90, R6 ;  /* 0xffffff7007097824 */ /* 0x000fc800078e0206 */
[----:B------:R-:W-:-:S04]  /*0100*/  IMAD R8, R2, 0x90, R9 ;  /* 0x0000009002087824 */ /* 0x000fc800078e0209 */
[----:B------:R-:W-:Y:S01]  /*0110*/  IMAD R7, R7, 0x900, R8 ;  /* 0x0000090007077824 */ /* 0x000fe200078e0208 */
[----:B------:R-:W-:-:S03]  /*0120*/  CS2R R8, SRZ ;  /* 0x0000000000087805 */ /* 0x000fc6000001ff00 */
[C---:B------:R-:W-:Y:S02]  /*0130*/  VIADD R21, R7.reuse, 0x480 ;  /* 0x0000048007157836 */ /* 0x040fe40000000000 */
[----:B--2---:R-:W-:Y:S01]  /*0140*/  IMAD.WIDE R18, R7, 0x4, R4 ;  /* 0x0000000407127825 */ /* 0x004fe200078e0204 */
[----:B------:R-:W-:-:S03]  /*0150*/  CS2R R6, SRZ ;  /* 0x0000000000067805 */ /* 0x000fc6000001ff00 */
[----:B------:R-:W-:Y:S01]  /*0160*/  IMAD.WIDE R20, R21, 0x4, R4 ;  /* 0x0000000415147825 */ /* 0x000fe200078e0204 */
[----:B------:R-:W-:-:S04]  /*0170*/  CS2R R4, SRZ ;  /* 0x0000000000047805 */ /* 0x000fc8000001ff00 */
[----:B------:R-:W2:Y:S04]  /*0180*/  @!P0 LDG.E.128 R8, desc[UR6][R20.64] ;  /* 0x0000000614088981 */ /* 0x000ea8000c1e1d00 */
[----:B------:R-:W3:Y:S01]  /*0190*/  @!P0 LDG.E.128 R4, desc[UR6][R18.64] ;  /* 0x0000000612048981 */ /* 0x000ee2000c1e1d00 */
[----:B------:R-:W1:Y:S01]  /*01a0*/  S2UR UR5, SR_CgaCtaId ;  /* 0x00000000000579c3 */ /* 0x000e620000008800 */
[----:B------:R-:W-:Y:S02]  /*01b0*/  UMOV UR4, 0x400 ;  /* 0x0000040000047882 */ /* 0x000fe40000000000 */
[----:B-1----:R-:W-:Y:S01]  /*01c0*/  UPRMT UR4, UR5, 0x654, UR4 ;  /* 0x0000065405047896 */ /* 0x002fe20008000004 */
[----:B--2---:R-:W-:Y:S02]  /*01d0*/  SEL R8, R8, RZ, !P0 ;  /* 0x000000ff08087207 */ /* 0x004fe40004000000 */
[----:B---3--:R-:W-:-:S02]  /*01e0*/  SEL R4, R4, RZ, !P0 ;  /* 0x000000ff04047207 */ /* 0x008fc40004000000 */
[----:B------:R-:W-:Y:S01]  /*01f0*/  SEL R5, R5, RZ, !P0 ;  /* 0x000000ff05057207 */ /* 0x000fe20004000000 */
[----:B------:R-:W-:Y:S02]  /*0200*/  FADD R17, R8, 3 ;  /* 0x4040000008117421 */ /* 0x000fe40000000000 */
[----:B------:R-:W-:Y:S01]  /*0210*/  FADD R22, R4, 3 ;  /* 0x4040000004167421 */ /* 0x000fe20000000000 */
[----:B------:R-:W-:Y:S01]  /*0220*/  SEL R6, R6, RZ, !P0 ;  /* 0x000000ff06067207 */ /* 0x000fe20004000000 */
[----:B------:R-:W-:Y:S01]  /*0230*/  FADD R24, R5, 3 ;  /* 0x4040000005187421 */ /* 0x000fe20000000000 */
[----:B------:R-:W-:Y:S02]  /*0240*/  SEL R9, R9, RZ, !P0 ;  /* 0x000000ff09097207 */ /* 0x000fe40004000000 */
[----:B------:R-:W-:Y:S01]  /*0250*/  FSETP.GTU.AND P1, PT, R22, RZ, PT ;  /* 0x000000ff1600720b */ /* 0x000fe20003f2c000 */
[----:B------:R-:W-:Y:S01]  /*0260*/  FADD R23, R6, 3 ;  /* 0x4040000006177421 */ /* 0x000fe20000000000 */
[----:B------:R-:W-:-:S02]  /*0270*/  FSETP.GTU.AND P2, PT, R17, RZ, PT ;  /* 0x000000ff1100720b */ /* 0x000fc40003f4c000 */
[----:B------:R-:W-:Y:S02]  /*0280*/  SEL R7, R7, RZ, !P0 ;  /* 0x000000ff07077207 */ /* 0x000fe40004000000 */
[----:B------:R-:W-:Y:S02]  /*0290*/  SEL R10, R10, RZ, !P0 ;  /* 0x000000ff0a0a7207 */ /* 0x000fe40004000000 */
[----:B------:R-:W-:Y:S02]  /*02a0*/  FSEL R21, R22, RZ, P1 ;  /* 0x000000ff16157208 */ /* 0x000fe40000800000 */
[----:B------:R-:W-:Y:S01]  /*02b0*/  FSETP.GTU.AND P4, PT, R24, RZ, PT ;  /* 0x000000ff1800720b */ /* 0x000fe20003f8c000 */
[----:B------:R-:W-:Y:S01]  /*02c0*/  FADD R19, R9, 3 ;  /* 0x4040000009137421 */ /* 0x000fe20000000000 */
[----:B------:R-:W-:Y:S01]  /*02d0*/  FSEL R17, R17, RZ, P2 ;  /* 0x000000ff11117208 */ /* 0x000fe20001000000 */
[----:B------:R-:W-:Y:S01]  /*02e0*/  FADD R18, R7, 3 ;  /* 0x4040000007127421 */ /* 0x000fe20000000000 */
[----:B------:R-:W-:Y:S01]  /*02f0*/  FSETP.GTU.AND P5, PT, R23, RZ, PT ;  /* 0x000000ff1700720b */ /* 0x000fe20003fac000 */
[----:B------:R-:W-:Y:S01]  /*0300*/  FADD R25, R10, 3 ;  /* 0x404000000a197421 */ /* 0x000fe20000000000 */
[----:B------:R-:W-:-:S02]  /*0310*/  FSETP.GEU.AND P1, PT, R21, 6, PT ;  /* 0x40c000001500780b */ /* 0x000fc40003f2e000 */
[----:B------:R-:W-:Y:S02]  /*0320*/  FSEL R24, R24, RZ, P4 ;  /* 0x000000ff18187208 */ /* 0x000fe40002000000 */
[----:B------:R-:W-:Y:S02]  /*0330*/  FSETP.GEU.AND P2, PT, R17, 6, PT ;  /* 0x40c000001100780b */ /* 0x000fe40003f4e000 */
[----:B------:R-:W-:Y:S02]  /*0340*/  FSEL R23, R23, RZ, P5 ;  /* 0x000000ff17177208 */ /* 0x000fe40002800000 */
[----:B------:R-:W-:Y:S02]  /*0350*/  FSETP.GTU.AND P6, PT, R19, RZ, PT ;  /* 0x000000ff1300720b */ /* 0x000fe40003fcc000 */
[----:B------:R-:W-:Y:S02]  /*0360*/  FSETP.GTU.AND P3, PT, R18, RZ, PT ;  /* 0x000000ff1200720b */ /* 0x000fe40003f6c000 */
[----:B------:R-:W-:-:S02]  /*0370*/  FSETP.GEU.AND P5, PT, R24, 6, PT ;  /* 0x40c000001800780b */ /* 0x000fc40003fae000 */
[----:B------:R-:W-:Y:S02]  /*0380*/  SEL R11, R11, RZ, !P0 ;  /* 0x000000ff0b0b7207 */ /* 0x000fe40004000000 */
[----:B------:R-:W-:Y:S02]  /*0390*/  FSETP.GTU.AND P4, PT, R25, RZ, PT ;  /* 0x000000ff1900720b */ /* 0x000fe40003f8c000 */
[----:B------:R-:W-:Y:S02]  /*03a0*/  FSEL R22, R19, RZ, P6 ;  /* 0x000000ff13167208 */ /* 0x000fe40003000000 */
[----:B------:R-:W-:Y:S02]  /*03b0*/  FSEL R18, R18, RZ, P3 ;  /* 0x000000ff12127208 */ /* 0x000fe40001800000 */
[----:B------:R-:W-:Y:S01]  /*03c0*/  FSETP.NAN.AND P6, PT, R21, R21, PT ;  /* 0x000000151500720b */ /* 0x000fe20003fc8000 */
[----:B------:R-:W-:Y:S01]  /*03d0*/  FADD R20, R11, 3 ;  /* 0x404000000b147421 */ /* 0x000fe20000000000 */
[----:B------:R-:W-:-:S02]  /*03e0*/  FSEL R19, R25, RZ, P4 ;  /* 0x000000ff19137208 */ /* 0x000fc40002000000 */
[----:B------:R-:W-:Y:S02]  /*03f0*/  FSETP.GEU.AND P3, PT, R23, 6, PT ;  /* 0x40c000001700780b */ /* 0x000fe40003f6e000 */
[----:B------:R-:W-:Y:S02]  /*0400*/  FSETP.NAN.AND P4, PT, R17, R17, PT ;  /* 0x000000111100720b */ /* 0x000fe40003f88000 */
[----:B------:R-:W-:Y:S02]  /*0410*/  @P1 FSEL R21, R21, 6, P6 ;  /* 0x40c0000015151808 */ /* 0x000fe40003000000 */
[----:B------:R-:W-:Y:S02]  /*0420*/  FSETP.NAN.AND P6, PT, R24, R24, PT ;  /* 0x000000181800720b */ /* 0x000fe40003fc8000 */
[----:B------:R-:W-:Y:S02]  /*0430*/  FSETP.GEU.AND P1, PT, R22, 6, PT ;  /* 0x40c000001600780b */ /* 0x000fe40003f2e000 */
[----:B------:R-:W-:-:S02]  /*0440*/  @P2 FSEL R17, R17, 6, P4 ;  /* 0x40c0000011112808 */ /* 0x000fc40002000000 */
[----:B------:R-:W-:Y:S02]  /*0450*/  FSETP.GTU.AND P2, PT, R20, RZ, PT ;  /* 0x000000ff1400720b */ /* 0x000fe40003f4c000 */
[----:B------:R-:W-:Y:S02]  /*0460*/  @P5 FSEL R24, R24, 6, P6 ;  /* 0x40c0000018185808 */ /* 0x000fe40003000000 */
[----:B------:R-:W-:Y:S02]  /*0470*/  FSETP.NAN.AND P4, PT, R23, R23, PT ;  /* 0x000000171700720b */ /* 0x000fe40003f88000 */
[----:B------:R-:W-:Y:S02]  /*0480*/  FSETP.GEU.AND P5, PT, R19, 6, PT ;  /* 0x40c000001300780b */ /* 0x000fe40003fae000 */
[----:B------:R-:W-:Y:S02]  /*0490*/  FSEL R20, R20, RZ, P2 ;  /* 0x000000ff14147208 */ /* 0x000fe40001000000 */
[----:B------:R-:W-:-:S02]  /*04a0*/  FSETP.GEU.AND P6, PT, R18, 6, PT ;  /* 0x40c000001200780b */ /* 0x000fc40003fce000 */
[----:B------:R-:W-:Y:S02]  /*04b0*/  FSETP.NAN.AND P2, PT, R22, R22, PT ;  /* 0x000000161600720b */ /* 0x000fe40003f48000 */
[----:B------:R-:W-:Y:S02]  /*04c0*/  @P3 FSEL R23, R23, 6, P4 ;  /* 0x40c0000017173808 */ /* 0x000fe40002000000 */
[----:B------:R-:W-:Y:S02]  /*04d0*/  FSETP.GEU.AND P3, PT, R20, 6, PT ;  /* 0x40c000001400780b */ /* 0x000fe40003f6e000 */
[----:B------:R-:W-:Y:S02]  /*04e0*/  @P1 FSEL R22, R22, 6, P2 ;  /* 0x40c0000016161808 */ /* 0x000fe40001000000 */
[----:B------:R-:W-:Y:S02]  /*04f0*/  FSETP.NAN.AND P1, PT, R19, R19, PT ;  /* 0x000000131300720b */ /* 0x000fe40003f28000 */
[----:B------:R-:W-:-:S02]  /*0500*/  FSETP.NAN.AND P2, PT, R18, R18, PT ;  /* 0x000000121200720b */ /* 0x000fc40003f48000 */
[----:B------:R-:W-:Y:S02]  /*0510*/  @P5 FSEL R19, R19, 6, P1 ;  /* 0x40c0000013135808 */ /* 0x000fe40000800000 */
[----:B------:R-:W-:Y:S02]  /*0520*/  FSETP.NAN.AND P1, PT, R20, R20, PT ;  /* 0x000000141400720b */ /* 0x000fe40003f28000 */
[----:B------:R-:W-:Y:S01]  /*0530*/  @P6 FSEL R18, R18, 6, P2 ;  /* 0x40c0000012126808 */ /* 0x000fe20001000000 */
[----:B------:R-:W-:Y:S01]  /*0540*/  FMUL R8, R8, R17 ;  /* 0x0000001108087220 */ /* 0x000fe20000400000 */
[----:B------:R-:W-:Y:S01]  /*0550*/  @P3 FSEL R20, R20, 6, P1 ;  /* 0x40c0000014143808 */ /* 0x000fe20000800000 */
[----:B------:R-:W-:Y:S01]  /*0560*/  FMUL R9, R9, R22 ;  /* 0x0000001609097220 */ /* 0x000fe20000400000 */
[----:B------:R-:W-:Y:S01]  /*0570*/  FMUL R4, R4, R21 ;  /* 0x0000001504047220 */ /* 0x000fe20000400000 */
[----:B------:R-:W-:Y:S01]  /*0580*/  FMUL R18, R7, R18 ;  /* 0x0000001207127220 */ /* 0x000fe20000400000 */
[----:B------:R-:W-:Y:S01]  /*0590*/  FMUL R10, R10, R19 ;  /* 0x000000130a0a7220 */ /* 0x000fe20000400000 */
[----:B------:R-:W-:Y:S01]  /*05a0*/  FMUL R7, R8, 0.16666667163372039795 ;  /* 0x3e2aaaab08077820 */ /* 0x000fe20000400000 */
[----:B------:R-:W-:Y:S01]  /*05b0*/  FMUL R11, R11, R20 ;  /* 0x000000140b0b7220 */ /* 0x000fe20000400000 */
[----:B------:R-:W-:Y:S01]  /*05c0*/  FMUL R8, R9, 0.16666667163372039795 ;  /* 0x3e2aaaab09087820 */ /* 0x000fe20000400000 */
[----:B------:R-:W-:Y:S01]  /*05d0*/  FMUL R6, R6, R23 ;  /* 0x0000001706067220 */ /* 0x000fe20000400000 */
[----:B------:R-:W-:Y:S01]  /*05e0*/  FMUL R9, R10, 0.16666667163372039795 ;  /* 0x3e2aaaab0a097820 */ /* 0x000fe20000400000 */
[----:B------:R-:W-:Y:S01]  /*05f0*/  FFMA R7, R4, 0.16666667163372039795, R7 ;  /* 0x3e2aaaab04077823 */ /* 0x000fe20000000007 */
[----:B------:R-:W-:Y:S01]  /*0600*/  LOP3.LUT R4, R13, 0x7c, RZ, 0xc0, !PT ;  /* 0x0000007c0d047812 */ /* 0x000fe200078ec0ff */
[----:B------:R-:W-:Y:S01]  /*0610*/  FMUL R5, R5, R24 ;  /* 0x0000001805057220 */ /* 0x000fe20000400000 */
[----:B------:R-:W-:Y:S01]  /*0620*/  FMUL R11, R11, 0.16666667163372039795 ;  /* 0x3e2aaaab0b0b7820 */ /* 0x000fe20000400000 */
[----:B------:R-:W-:Y:S01]  /*0630*/  FFMA R6, R6, 0.16666667163372039795, R9 ;  /* 0x3e2aaaab06067823 */ /* 0x000fe20000000009 */
[----:B------:R-:W-:-:S02]  /*0640*/  IMAD.SHL.U32 R9, R2, 0x4, RZ ;  /* 0x0000000402097824 */ /* 0x000fc400078e00ff */
[----:B------:R-:W-:Y:S01]  /*0650*/  FFMA R5, R5, 0.16666667163372039795, R8 ;  /* 0x3e2aaaab05057823 */ /* 0x000fe20000000008 */
[----:B------:R-:W-:Y:S02]  /*0660*/  IMAD.SHL.U32 R2, R4, 0x20, RZ ;  /* 0x0000002004027824 */ /* 0x000fe400078e00ff */
[----:B------:R-:W-:Y:S01]  /*0670*/  FFMA R11, R18, 0.16666667163372039795, R11 ;  /* 0x3e2aaaab120b7823 */ /* 0x000fe2000000000b */
[----:B------:R-:W-:Y:S02]  /*0680*/  SEL R8, R7, RZ, !P0 ;  /* 0x000000ff07087207 */ /* 0x000fe40004000000 */
[----:B------:R-:W-:Y:S02]  /*0690*/  SEL R10, R5, RZ, !P0 ;  /* 0x000000ff050a7207 */ /* 0x000fe40004000000 */
[----:B------:R-:W-:Y:S02]  /*06a0*/  LOP3.LUT R9, R2, R9, RZ, 0xfc, !PT ;  /* 0x0000000902097212 */ /* 0x000fe400078efcff */
[----:B------:R-:W-:-:S02]  /*06b0*/  SEL R6, R6, RZ, !P0 ;  /* 0x000000ff06067207 */ /* 0x000fc40004000000 */
[----:B------:R-:W-:Y:S01]  /*06c0*/  SEL R18, R11, RZ, !P0 ;  /* 0x000000ff0b127207 */ /* 0x000fe20004000000 */
[----:B------:R-:W-:Y:S04]  /*06d0*/  STS [R9+UR4], R8 ;  /* 0x0000000809007988 */ /* 0x000fe80008000804 */
[----:B------:R-:W-:Y:S04]  /*06e0*/  STS [R9+UR4+0x20], R10 ;  /* 0x0000200a09007988 */ /* 0x000fe80008000804 */
[----:B------:R-:W-:Y:S04]  /*06f0*/  STS [R9+UR4+0x40], R6 ;  /* 0x0000400609007988 */ /* 0x000fe80008000804 */
[----:B------:R-:W-:Y:S01]  /*0700*/  STS [R9+UR4+0x60], R18 ;  /* 0x0000601209007988 */ /* 0x000fe20008000804 */
[----:B------:R-:W-:Y:S01]  /*0710*/  BAR.SYNC.DEFER_BLOCKING 0x0 ;  /* 0x0000000000007b1d */ /* 0x000fe20000010000 */
[----:B------:R-:W-:-:S13]  /*0720*/  ISETP.GE.AND P1, PT, R3, 0x400, PT ;  /* 0x000004000300780c */ /* 0x000fda0003f26270 */
[----:B------:R-:W1:Y:S04]  /*0730*/  @!P1 LDS R15, [R13+UR4] ;  /* 0x000000040d0f9984 */ /* 0x000e680008000800 */
[----:B------:R-:W2:Y:S04]  /*0740*/  @!P1 LDS R12, [R13+UR4+0x400] ;  /* 0x000400040d0c9984 */ /* 0x000ea80008000800 */
[----:B------:R-:W3:Y:S04]  /*0750*/  @!P1 LDS R14, [R13+UR4+0x800] ;  /* 0x000800040d0e9984 */ /* 0x000ee80008000800 */
[----:B------:R-:W4:Y:S04]  /*0760*/  @!P1 LDS R16, [R13+UR4+0xc00] ;  /* 0x000c00040d109984 */ /* 0x000f280008000800 */
[----:B-1----:R-:W1:Y:S04]  /*0770*/  SHFL.BFLY PT, R20, R15, 0x4, 0x1f ;  /* 0x0c801f000f147f89 */ /* 0x002e6800000e0000 */
[----:B--2---:R-:W2:Y:S04]  /*0780*/  SHFL.BFLY PT, R5, R12, 0x4, 0x1f ;  /* 0x0c801f000c057f89 */ /* 0x004ea800000e0000 */
[----:B---3--:R-:W3:Y:S04]  /*0790*/  SHFL.BFLY PT, R11, R14, 0x4, 0x1f ;  /* 0x0c801f000e0b7f89 */ /* 0x008ee800000e0000 */
[----:B----4-:R-:W4:Y:S01]  /*07a0*/  SHFL.BFLY PT, R17, R16, 0x4, 0x1f ;  /* 0x0c801f0010117f89 */ /* 0x010f2200000e0000 */
[----:B-1----:R-:W-:Y:S01]  /*07b0*/  FADD R20, R15, R20 ;  /* 0x000000140f147221 */ /* 0x002fe20000000000 */
[----:B--2---:R-:W-:Y:S01]  /*07c0*/  FADD R7, R12, R5 ;  /* 0x000000050c077221 */ /* 0x004fe20000000000 */
[----:B---3--:R-:W-:Y:S01]  /*07d0*/  FADD R11, R14, R11 ;  /* 0x0000000b0e0b7221 */ /* 0x008fe20000000000 */
[----:B----4-:R-:W-:-:S02]  /*07e0*/  FADD R17, R16, R17 ;  /* 0x0000001110117221 */ /* 0x010fc40000000000 */
[----:B------:R-:W1:Y:S04]  /*07f0*/  SHFL.BFLY PT, R5, R20, 0x2, 0x1f ;  /* 0x0c401f0014057f89 */ /* 0x000e6800000e0000 */
[----:B------:R-:W2:Y:S04]  /*0800*/  SHFL.BFLY PT, R6, R7, 0x2, 0x1f ;  /* 0x0c401f0007067f89 */ /* 0x000ea800000e0000 */
[----:B------:R-:W3:Y:S04]  /*0810*/  SHFL.BFLY PT, R10, R11, 0x2, 0x1f ;  /* 0x0c401f000b0a7f89 */ /* 0x000ee800000e0000 */
[----:B------:R-:W4:Y:S01]  /*0820*/  SHFL.BFLY PT, R18, R17, 0x2, 0x1f ;  /* 0x0c401f0011127f89 */ /* 0x000f2200000e0000 */
        /* <DEDUP_REMOVED lines=8> */
[----:B------:R-:W-:-:S04]  /*08b0*/  LOP3.LUT P0, RZ, R3, 0x7, RZ, 0xc0, !PT ;  /* 0x0000000703ff7812 */ /* 0x000fc8000780c0ff */
[----:B------:R-:W-:Y:S01]  /*08c0*/  ISETP.LT.AND P0, PT, R3, 0x400, !P0 ;  /* 0x000004000300780c */ /* 0x000fe20004701270 */
[----:B-1----:R-:W-:Y:S01]  /*08d0*/  FADD R6, R5, R6 ;  /* 0x0000000605067221 */ /* 0x002fe20000000000 */
[----:B--2---:R-:W-:Y:S01]  /*08e0*/  FADD R12, R8, R9 ;  /* 0x00000009080c7221 */ /* 0x004fe20000000000 */
[----:B---3--:R-:W-:Y:S01]  /*08f0*/  FADD R14, R10, R15 ;  /* 0x0000000f0a0e7221 */ /* 0x008fe20000000000 */
[----:B----4-:R-:W-:-:S09]  /*0900*/  FADD R16, R18, R19 ;  /* 0x0000001312107221 */ /* 0x010fd20000000000 */
[----:B------:R1:W-:Y:S04]  /*0910*/  @P0 STS [R13+UR4], R6 ;  /* 0x000000060d000988 */ /* 0x0003e80008000804 */
[----:B------:R-:W-:Y:S04]  /*0920*/  @P0 STS [R13+UR4+0x400], R12 ;  /* 0x0004000c0d000988 */ /* 0x000fe80008000804 */
[----:B------:R-:W-:Y:S04]  /*0930*/  @P0 STS [R13+UR4+0x800], R14 ;  /* 0x0008000e0d000988 */ /* 0x000fe80008000804 */
[----:B------:R-:W-:Y:S01]  /*0940*/  @P0 STS [R13+UR4+0xc00], R16 ;  /* 0x000c00100d000988 */ /* 0x000fe20008000804 */
[----:B------:R-:W-:Y:S06]  /*0950*/  BAR.SYNC.DEFER_BLOCKING 0x0 ;  /* 0x0000000000007b1d */ /* 0x000fec0000010000 */
[----:B------:R-:W-:Y:S04]  /*0960*/  LDS R8, [R2+UR4] ;  /* 0x0000000402087984 */ /* 0x000fe80008000800 */
[----:B------:R-:W-:Y:S04]  /*0970*/  LDS R9, [R2+UR4+0x20] ;  /* 0x0000200402097984 */ /* 0x000fe80008000800 */
[----:B------:R-:W-:Y:S04]  /*0980*/  LDS R10, [R2+UR4+0x40] ;  /* 0x00004004020a7984 */ /* 0x000fe80008000800 */
[----:B------:R-:W2:Y:S01]  /*0990*/  LDS R11, [R2+UR4+0x60] ;  /* 0x00006004020b7984 */ /* 0x000ea20008000800 */
[----:B------:R-:W-:-:S04]  /*09a0*/  VIADD R7, R2, UR4 ;  /* 0x0000000402077c36 */ /* 0x000fc80008000000 */
[----:B------:R-:W-:Y:S01]  /*09b0*/  IMAD R7, R4, -0x1c, R7 ;  /* 0xffffffe404077824 */ /* 0x000fe200078e0207 */
[----:B------:R-:W-:Y:S01]  /*09c0*/  BAR.SYNC.DEFER_BLOCKING 0x0 ;  /* 0x0000000000007b1d */ /* 0x000fe20000010000 */
[----:B------:R-:W-:-:S04]  /*09d0*/  LOP3.LUT R5, R3, 0x7f, RZ, 0xc0, !PT ;  /* 0x0000007f03057812 */ /* 0x000fc800078ec0ff */
[----:B-1----:R-:W-:-:S03]  /*09e0*/  LEA R6, R5, UR4, 0x2 ;  /* 0x0000000405067c11 */ /* 0x002fc6000f8e10ff */
[----:B------:R-:W1:Y:S01]  /*09f0*/  LDC.64 R4, c[0x0][0x210] ;  /* 0x00008400ff047b82 */ /* 0x000e620000000a00 */
[----:B--2---:R2:W-:Y:S07]  /*0a00*/  STS.128 [R7], R8 ;  /* 0x0000000807007388 */ /* 0x0045ee0000000c00 */
[----:B------:R-:W-:Y:S01]  /*0a10*/  BAR.SYNC.DEFER_BLOCKING 0x0 ;  /* 0x0000000000007b1d */ /* 0x000fe20000010000 */
[----:B------:R-:W-:Y:S02]  /*0a20*/  LOP3.LUT P0, RZ, R3, 0x80, RZ, 0xc0, !PT ;  /* 0x0000008003ff7812 */ /* 0x000fe4000780c0ff */
[----:B------:R-:W-:-:S04]  /*0a30*/  LOP3.LUT R3, R0, 0x7f, R3, 0xf8, !PT ;  /* 0x0000007f00037812 */ /* 0x000fc800078ef803 */
[C---:B------:R-:W-:Y:S01]  /*0a40*/  ISETP.LT.AND P0, PT, R3.reuse, 0x240, !P0 ;  /* 0x000002400300780c */ /* 0x040fe20004701270 */
[----:B------:R-:W3:Y:S01]  /*0a50*/  LDS R6, [R6] ;  /* 0x0000000006067984 */ /* 0x000ee20000000800 */
[----:B-1----:R-:W-:Y:S01]  /*0a60*/  IMAD.WIDE R2, R3, 0x4, R4 ;  /* 0x0000000403027825 */ /* 0x002fe200078e0204 */
[----:B------:R-:W-:Y:S10]  /*0a70*/  BAR.SYNC.DEFER_BLOCKING 0x0 ;  /* 0x0000000000007b1d */ /* 0x000ff40000010000 */
[----:B--2---:R-:W-:Y:S05]  /*0a80*/  @!P0 EXIT ;  /* 0x000000000000894d */ /* 0x004fea0003800000 */
[----:B---3--:R-:W-:-:S05]  /*0a90*/  FMUL R5, R6, 0.0625 ;  /* 0x3d80000006057820 */ /* 0x008fca0000400000 */
[----:B------:R-:W-:Y:S01]  /*0aa0*/  STG.E desc[UR6][R2.64], R5 ;  /* 0x0000000502007986 */ /* 0x000fe2000c101906 */
[----:B------:R-:W-:Y:S05]  /*0ab0*/  EXIT ;  /* 0x000000000000794d */ /* 0x000fea0003800000 */
.L_x_0:
[----:B------:R-:W-:-:S00]  /*0ac0*/  BRA `(.L_x_0) ;  /* 0xfffffffc00fc7947 */ /* 0x000fc0000383ffff */
[----:B------:R-:W-:-:S00]  /*0ad0*/  NOP ;  /* 0x0000000000007918 */ /* 0x000fc00000000000 */
        /* <DEDUP_REMOVED lines=10> */
.L_x_1:


//--------------------- .nv.shared.triton_per_fused_hardswish_mean_39 --------------------------
	.section	.nv.shared.triton_per_fused_hardswish_mean_39,"aw",@nobits
	.sectionflags	@""
	.align	16
	.zero		1024


//--------------------- .nv.constant0.triton_per_fused_hardswish_mean_39 --------------------------
	.section	.nv.constant0.triton_per_fused_hardswish_mean_39,"a",@progbits
	.sectionflags	@""
	.align	4
.nv.constant0.triton_per_fused_hardswish_mean_39:
	.zero		552
